//
// Generated by NVIDIA NVVM Compiler
//
// Compiler Build ID: CL-36424714
// Cuda compilation tools, release 13.0, V13.0.88
// Based on NVVM 20.0.0
//

.version 9.0
.target sm_100
.address_size 64

	// .globl	_Z14warp_unrollingPiS_i

.visible .entry _Z14warp_unrollingPiS_i(
	.param .u64 .ptr .align 1 _Z14warp_unrollingPiS_i_param_0,
	.param .u64 .ptr .align 1 _Z14warp_unrollingPiS_i_param_1,
	.param .u32 _Z14warp_unrollingPiS_i_param_2
)
{
	.reg .pred 	%p<6>;
	.reg .b32 	%r<30>;
	.reg .b64 	%rd<13>;

	ld.param.u64 	%rd4, [_Z14warp_unrollingPiS_i_param_0];
	ld.param.u64 	%rd3, [_Z14warp_unrollingPiS_i_param_1];
	cvta.to.global.u64 	%rd5, %rd4;
	mov.u32 	%r1, %tid.x;
	mov.u32 	%r29, %ntid.x;
	mov.u32 	%r3, %ctaid.x;
	mul.lo.s32 	%r6, %r29, %r3;
	mul.wide.u32 	%rd6, %r6, 4;
	add.s64 	%rd1, %rd5, %rd6;
	setp.lt.u32 	%p1, %r29, 128;
	mul.wide.u32 	%rd7, %r1, 4;
	add.s64 	%rd2, %rd1, %rd7;
	@%p1 bra 	$L__BB0_4;
$L__BB0_1:
	shr.u32 	%r5, %r29, 1;
	setp.ge.u32 	%p2, %r1, %r5;
	@%p2 bra 	$L__BB0_3;
	mul.wide.u32 	%rd8, %r5, 4;
	add.s64 	%rd9, %rd2, %rd8;
	ld.global.u32 	%r7, [%rd9];
	ld.global.u32 	%r8, [%rd2];
	add.s32 	%r9, %r8, %r7;
	st.global.u32 	[%rd2], %r9;
$L__BB0_3:
	bar.sync 	0;
	setp.gt.u32 	%p3, %r29, 255;
	mov.u32 	%r29, %r5;
	@%p3 bra 	$L__BB0_1;
$L__BB0_4:
	setp.gt.u32 	%p4, %r1, 31;
	@%p4 bra 	$L__BB0_7;
	ld.volatile.global.u32 	%r10, [%rd2+128];
	ld.volatile.global.u32 	%r11, [%rd2];
	add.s32 	%r12, %r11, %r10;
	st.volatile.global.u32 	[%rd2], %r12;
	ld.volatile.global.u32 	%r13, [%rd2+64];
	ld.volatile.global.u32 	%r14, [%rd2];
	add.s32 	%r15, %r14, %r13;
	st.volatile.global.u32 	[%rd2], %r15;
	ld.volatile.global.u32 	%r16, [%rd2+32];
	ld.volatile.global.u32 	%r17, [%rd2];
	add.s32 	%r18, %r17, %r16;
	st.volatile.global.u32 	[%rd2], %r18;
	ld.volatile.global.u32 	%r19, [%rd2+16];
	ld.volatile.global.u32 	%r20, [%rd2];
	add.s32 	%r21, %r20, %r19;
	st.volatile.global.u32 	[%rd2], %r21;
	ld.volatile.global.u32 	%r22, [%rd2+8];
	ld.volatile.global.u32 	%r23, [%rd2];
	add.s32 	%r24, %r23, %r22;
	st.volatile.global.u32 	[%rd2], %r24;
	ld.volatile.global.u32 	%r25, [%rd2+4];
	ld.volatile.global.u32 	%r26, [%rd2];
	add.s32 	%r27, %r26, %r25;
	st.volatile.global.u32 	[%rd2], %r27;
	setp.ne.s32 	%p5, %r1, 0;
	@%p5 bra 	$L__BB0_7;
	ld.global.u32 	%r28, [%rd1];
	cvta.to.global.u64 	%rd10, %rd3;
	mul.wide.u32 	%rd11, %r3, 4;
	add.s64 	%rd12, %rd10, %rd11;
	st.global.u32 	[%rd12], %r28;
$L__BB0_7:
	ret;

}


// ===== COMPILED SASS (sm_100) =====

	.target	sm_100

	.elftype	@"ET_EXEC"


//--------------------- .note.nv.tkinfo           --------------------------
	.section	.note.nv.tkinfo,"",@"SHT_NOTE"
	.sectionflags	@"SHF_NOTE_NV_TKINFO"
	.tkinfo
        /*0018*/ 	.word	0x00000002
        /*0030*/ 	.string	""
        /*0030*/ 	.string	"ptxas"
        /*0030*/ 	.string	"Cuda compilation tools, release 13.0, V13.0.88"
        /*0030*/ 	.string	"Build cuda_13.0.r13.0/compiler.36424714_0"
        /*0030*/ 	.string	"-arch sm_100 -m 64 "



//--------------------- .note.nv.cuinfo           --------------------------
	.section	.note.nv.cuinfo,"",@"SHT_NOTE"
	.sectionflags	@"SHF_NOTE_NV_CUINFO"
        /*0018*/ 	.short	0x0002
        /*001a*/ 	.short	0x0064
        /*001c*/ 	.short	0x0082
	.zero		2


//--------------------- .nv.info                  --------------------------
	.section	.nv.info,"",@"SHT_CUDA_INFO"
	.align	4


	//----- nvinfo : EIATTR_REGCOUNT
	.align		4
        /*0000*/ 	.byte	0x04, 0x2f
        /*0002*/ 	.short	(.L_1 - .L_0)
	.align		4
.L_0:
        /*0004*/ 	.word	index@(_Z14warp_unrollingPiS_i)
        /*0008*/ 	.word	0x00000012


	//----- nvinfo : EIATTR_FRAME_SIZE
	.align		4
.L_1:
        /*000c*/ 	.byte	0x04, 0x11
        /*000e*/ 	.short	(.L_3 - .L_2)
	.align		4
.L_2:
        /*0010*/ 	.word	index@(_Z14warp_unrollingPiS_i)
        /*0014*/ 	.word	0x00000000


	//----- nvinfo : EIATTR_MIN_STACK_SIZE
	.align		4
.L_3:
        /*0018*/ 	.byte	0x04, 0x12
        /*001a*/ 	.short	(.L_5 - .L_4)
	.align		4
.L_4:
        /*001c*/ 	.word	index@(_Z14warp_unrollingPiS_i)
        /*0020*/ 	.word	0x00000000
.L_5:


//--------------------- .nv.compat                --------------------------
	.section	.nv.compat,"",@"SHT_CUDA_COMPAT_INFO"
	.align	4
        /*0000*/ 	.byte	0x02, 0x09, 0x00, 0x00, 0x02, 0x02, 0x01, 0x00, 0x02, 0x05, 0x05, 0x00, 0x03, 0x07, 0x01, 0x01
        /*0010*/ 	.byte	0x02, 0x03, 0x00, 0x00, 0x02, 0x06, 0x01, 0x00, 0x04, 0x0b, 0x08, 0x00, 0x09, 0x00, 0x00, 0x00
        /*0020*/ 	.byte	0x00, 0x00, 0x00, 0x00


//--------------------- .nv.info._Z14warp_unrollingPiS_i --------------------------
	.section	.nv.info._Z14warp_unrollingPiS_i,"",@"SHT_CUDA_INFO"
	.sectionflags	@""
	.align	4


	//----- nvinfo : EIATTR_CUDA_API_VERSION
	.align		4
        /*0000*/ 	.byte	0x04, 0x37
        /*0002*/ 	.short	(.L_7 - .L_6)
.L_6:
        /*0004*/ 	.word	0x00000082


	//----- nvinfo : EIATTR_KPARAM_INFO
	.align		4
.L_7:
        /*0008*/ 	.byte	0x04, 0x17
        /*000a*/ 	.short	(.L_9 - .L_8)
.L_8:
        /*000c*/ 	.word	0x00000000
        /*0010*/ 	.short	0x0002
        /*0012*/ 	.short	0x0010
        /*0014*/ 	.byte	0x00, 0xf0, 0x11, 0x00


	//----- nvinfo : EIATTR_KPARAM_INFO
	.align		4
.L_9:
        /*0018*/ 	.byte	0x04, 0x17
        /*001a*/ 	.short	(.L_11 - .L_10)
.L_10:
        /*001c*/ 	.word	0x00000000
        /*0020*/ 	.short	0x0001
        /*0022*/ 	.short	0x0008
        /*0024*/ 	.byte	0x00, 0xf5, 0x21, 0x00


	//----- nvinfo : EIATTR_KPARAM_INFO
	.align		4
.L_11:
        /*0028*/ 	.byte	0x04, 0x17
        /*002a*/ 	.short	(.L_13 - .L_12)
.L_12:
        /*002c*/ 	.word	0x00000000
        /*0030*/ 	.short	0x0000
        /*0032*/ 	.short	0x0000
        /*0034*/ 	.byte	0x00, 0xf5, 0x21, 0x00


	//----- nvinfo : EIATTR_SPARSE_MMA_MASK
	.align		4
.L_13:
        /*0038*/ 	.byte	0x03, 0x50
        /*003a*/ 	.short	0x0000


	//----- nvinfo : EIATTR_MAXREG_COUNT
	.align		4
        /*003c*/ 	.byte	0x03, 0x1b
        /*003e*/ 	.short	0x00ff


	//----- nvinfo : EIATTR_NUM_BARRIERS
	.align		4
        /*0040*/ 	.byte	0x02, 0x4c
        /*0042*/ 	.byte	0x01
	.zero		1


	//----- nvinfo : EIATTR_MERCURY_ISA_VERSION
	.align		4
        /*0044*/ 	.byte	0x03, 0x5f
        /*0046*/ 	.short	0x0101


	//----- nvinfo : EIATTR_VRC_CTA_INIT_COUNT
	.align		4
        /*0048*/ 	.byte	0x02, 0x4a
	.zero		1
	.zero		1


	//----- nvinfo : EIATTR_EXIT_INSTR_OFFSETS
	.align		4
        /*004c*/ 	.byte	0x04, 0x1c
        /*004e*/ 	.short	(.L_15 - .L_14)


	//   ....[0]....
.L_14:
        /*0050*/ 	.word	0x000001b0


	//   ....[1]....
        /*0054*/ 	.word	0x00000350


	//   ....[2]....
        /*0058*/ 	.word	0x000003a0


	//----- nvinfo : EIATTR_CRS_STACK_SIZE
	.align		4
.L_15:
        /*005c*/ 	.byte	0x04, 0x1e
        /*005e*/ 	.short	(.L_17 - .L_16)
.L_16:
        /*0060*/ 	.word	0x00000000


	//----- nvinfo : EIATTR_CBANK_PARAM_SIZE
	.align		4
.L_17:
        /*0064*/ 	.byte	0x03, 0x19
        /*0066*/ 	.short	0x0014


	//----- nvinfo : EIATTR_PARAM_CBANK
	.align		4
        /*0068*/ 	.byte	0x04, 0x0a
        /*006a*/ 	.short	(.L_19 - .L_18)
	.align		4
.L_18:
        /*006c*/ 	.word	index@(.nv.constant0._Z14warp_unrollingPiS_i)
        /*0070*/ 	.short	0x0380
        /*0072*/ 	.short	0x0014


	//----- nvinfo : EIATTR_SW_WAR
	.align		4
.L_19:
        /*0074*/ 	.byte	0x04, 0x36
        /*0076*/ 	.short	(.L_21 - .L_20)
.L_20:
        /*0078*/ 	.word	0x00000008
.L_21:


//--------------------- .nv.callgraph             --------------------------
	.section	.nv.callgraph,"",@"SHT_CUDA_CALLGRAPH"
	.align	4
	.sectionentsize	8
	.align		4
        /*0000*/ 	.word	0x00000000
	.align		4
        /*0004*/ 	.word	0xffffffff
	.align		4
        /*0008*/ 	.word	0x00000000
	.align		4
        /*000c*/ 	.word	0xfffffffe
	.align		4
        /*0010*/ 	.word	0x00000000
	.align		4
        /*0014*/ 	.word	0xfffffffd
	.align		4
        /*0018*/ 	.word	0x00000000
	.align		4
        /*001c*/ 	.word	0xfffffffc


//--------------------- .text._Z14warp_unrollingPiS_i --------------------------
	.section	.text._Z14warp_unrollingPiS_i,"ax",@progbits
	.align	128
        .global         _Z14warp_unrollingPiS_i
        .type           _Z14warp_unrollingPiS_i,@function
        .size           _Z14warp_unrollingPiS_i,(.L_x_5 - _Z14warp_unrollingPiS_i)
        .other          _Z14warp_unrollingPiS_i,@"STO_CUDA_ENTRY STV_DEFAULT"
_Z14warp_unrollingPiS_i:
.text._Z14warp_unrollingPiS_i:
[----:B------:R-:W-:Y:S01]  /*0000*/  LDC R1, c[0x0][0x37c] ;  /* 0x0000df00ff017b82 */ /* 0x000fe20000000800 */
[----:B------:R-:W0:Y:S07]  /*0010*/  S2R R0, SR_CTAID.X ;  /* 0x0000000000007919 */ /* 0x000e2e0000002500 */
[----:B------:R-:W1:Y:S01]  /*0020*/  LDC.64 R2, c[0x0][0x380] ;  /* 0x0000e000ff027b82 */ /* 0x000e620000000a00 */
[----:B------:R-:W2:Y:S01]  /*0030*/  LDCU UR6, c[0x0][0x360] ;  /* 0x00006c00ff0677ac */ /* 0x000ea20008000800 */
[----:B------:R-:W3:Y:S01]  /*0040*/  S2R R7, SR_TID.X ;  /* 0x0000000000077919 */ /* 0x000ee20000002100 */
[----:B------:R-:W4:Y:S01]  /*0050*/  LDCU.64 UR4, c[0x0][0x358] ;  /* 0x00006b00ff0477ac */ /* 0x000f220008000a00 */
[----:B--2---:R-:W-:-:S02]  /*0060*/  UISETP.GE.U32.AND UP0, UPT, UR6, 0x80, UPT ;  /* 0x000000800600788c */ /* 0x004fc4000bf06070 */
[----:B0-----:R-:W-:-:S04]  /*0070*/  IMAD R5, R0, UR6, RZ ;  /* 0x0000000600057c24 */ /* 0x001fc8000f8e02ff */
[----:B-1----:R-:W-:-:S04]  /*0080*/  IMAD.WIDE.U32 R2, R5, 0x4, R2 ;  /* 0x0000000405027825 */ /* 0x002fc800078e0002 */
[----:B---3--:R-:W-:Y:S01]  /*0090*/  IMAD.WIDE.U32 R4, R7, 0x4, R2 ;  /* 0x0000000407047825 */ /* 0x008fe200078e0002 */
[----:B----4-:R-:W-:Y:S06]  /*00a0*/  BRA.U !UP0, `(.L_x_0) ;  /* 0x00000001083c7547 */ /* 0x010fec000b800000 */
[----:B------:R-:W-:-:S07]  /*00b0*/  MOV R6, UR6 ;  /* 0x0000000600067c02 */ /* 0x000fce0008000f00 */
.L_x_3:
[----:B------:R-:W-:Y:S01]  /*00c0*/  SHF.R.U32.HI R10, RZ, 0x1, R6 ;  /* 0x00000001ff0a7819 */ /* 0x000fe20000011606 */
[----:B------:R-:W-:Y:S03]  /*00d0*/  BSSY.RECONVERGENT B0, `(.L_x_1) ;  /* 0x0000008000007945 */ /* 0x000fe60003800200 */
[----:B------:R-:W-:-:S13]  /*00e0*/  ISETP.GE.U32.AND P0, PT, R7, R10, PT ;  /* 0x0000000a0700720c */ /* 0x000fda0003f06070 */
[----:B0-----:R-:W-:Y:S05]  /*00f0*/  @P0 BRA `(.L_x_2) ;  /* 0x0000000000140947 */ /* 0x001fea0003800000 */
[----:B------:R-:W-:Y:S01]  /*0100*/  IMAD.WIDE.U32 R8, R10, 0x4, R4 ;  /* 0x000000040a087825 */ /* 0x000fe200078e0004 */
[----:B------:R-:W2:Y:S05]  /*0110*/  LDG.E R11, desc[UR4][R4.64] ;  /* 0x00000004040b7981 */ /* 0x000eaa000c1e1900 */
[----:B------:R-:W2:Y:S02]  /*0120*/  LDG.E R8, desc[UR4][R8.64] ;  /* 0x0000000408087981 */ /* 0x000ea4000c1e1900 */
[----:B--2---:R-:W-:-:S05]  /*0130*/  IADD3 R11, PT, PT, R8, R11, RZ ;  /* 0x0000000b080b7210 */ /* 0x004fca0007ffe0ff */
[----:B------:R0:W-:Y:S02]  /*0140*/  STG.E desc[UR4][R4.64], R11 ;  /* 0x0000000b04007986 */ /* 0x0001e4000c101904 */
.L_x_2:
[----:B------:R-:W-:Y:S05]  /*0150*/  BSYNC.RECONVERGENT B0 ;  /* 0x0000000000007941 */ /* 0x000fea0003800200 */
.L_x_1:
[----:B------:R-:W-:Y:S01]  /*0160*/  BAR.SYNC.DEFER_BLOCKING 0x0 ;  /* 0x0000000000007b1d */ /* 0x000fe20000010000 */
[----:B------:R-:W-:Y:S01]  /*0170*/  ISETP.GT.U32.AND P0, PT, R6, 0xff, PT ;  /* 0x000000ff0600780c */ /* 0x000fe20003f04070 */
[----:B------:R-:W-:-:S12]  /*0180*/  IMAD.MOV.U32 R6, RZ, RZ, R10 ;  /* 0x000000ffff067224 */ /* 0x000fd800078e000a */
[----:B------:R-:W-:Y:S05]  /*0190*/  @P0 BRA `(.L_x_3) ;  /* 0xfffffffc00c80947 */ /* 0x000fea000383ffff */
.L_x_0:
[----:B------:R-:W-:-:S13]  /*01a0*/  ISETP.GT.U32.AND P0, PT, R7, 0x1f, PT ;  /* 0x0000001f0700780c */ /* 0x000fda0003f04070 */
[----:B------:R-:W-:Y:S05]  /*01b0*/  @P0 EXIT ;  /* 0x000000000000094d */ /* 0x000fea0003800000 */
[----:B------:R-:W2:Y:S04]  /*01c0*/  LDG.E.STRONG.SYS R6, desc[UR4][R4.64+0x80] ;  /* 0x0000800404067981 */ /* 0x000ea8000c1f5900 */
[----:B------:R-:W2:Y:S02]  /*01d0*/  LDG.E.STRONG.SYS R9, desc[UR4][R4.64] ;  /* 0x0000000404097981 */ /* 0x000ea4000c1f5900 */
[----:B--2---:R-:W-:-:S05]  /*01e0*/  IADD3 R9, PT, PT, R6, R9, RZ ;  /* 0x0000000906097210 */ /* 0x004fca0007ffe0ff */
[----:B------:R1:W-:Y:S04]  /*01f0*/  STG.E.STRONG.SYS desc[UR4][R4.64], R9 ;  /* 0x0000000904007986 */ /* 0x0003e8000c115904 */
[----:B------:R-:W2:Y:S04]  /*0200*/  LDG.E.STRONG.SYS R6, desc[UR4][R4.64+0x40] ;  /* 0x0000400404067981 */ /* 0x000ea8000c1f5900 */
[----:B0-----:R-:W2:Y:S02]  /*0210*/  LDG.E.STRONG.SYS R11, desc[UR4][R4.64] ;  /* 0x00000004040b7981 */ /* 0x001ea4000c1f5900 */
[----:B--2---:R-:W-:-:S05]  /*0220*/  IMAD.IADD R11, R6, 0x1, R11 ;  /* 0x00000001060b7824 */ /* 0x004fca00078e020b */
[----:B------:R0:W-:Y:S04]  /*0230*/  STG.E.STRONG.SYS desc[UR4][R4.64], R11 ;  /* 0x0000000b04007986 */ /* 0x0001e8000c115904 */
[----:B------:R-:W2:Y:S04]  /*0240*/  LDG.E.STRONG.SYS R6, desc[UR4][R4.64+0x20] ;  /* 0x0000200404067981 */ /* 0x000ea8000c1f5900 */
[----:B------:R-:W2:Y:S02]  /*0250*/  LDG.E.STRONG.SYS R13, desc[UR4][R4.64] ;  /* 0x00000004040d7981 */ /* 0x000ea4000c1f5900 */
[----:B--2---:R-:W-:-:S05]  /*0260*/  IADD3 R13, PT, PT, R6, R13, RZ ;  /* 0x0000000d060d7210 */ /* 0x004fca0007ffe0ff */
[----:B------:R2:W-:Y:S04]  /*0270*/  STG.E.STRONG.SYS desc[UR4][R4.64], R13 ;  /* 0x0000000d04007986 */ /* 0x0005e8000c115904 */
[----:B------:R-:W3:Y:S04]  /*0280*/  LDG.E.STRONG.SYS R6, desc[UR4][R4.64+0x10] ;  /* 0x0000100404067981 */ /* 0x000ee8000c1f5900 */
[----:B------:R-:W3:Y:S02]  /*0290*/  LDG.E.STRONG.SYS R15, desc[UR4][R4.64] ;  /* 0x00000004040f7981 */ /* 0x000ee4000c1f5900 */
[----:B---3--:R-:W-:-:S05]  /*02a0*/  IMAD.IADD R15, R6, 0x1, R15 ;  /* 0x00000001060f7824 */ /* 0x008fca00078e020f */
[----:B------:R2:W-:Y:S04]  /*02b0*/  STG.E.STRONG.SYS desc[UR4][R4.64], R15 ;  /* 0x0000000f04007986 */ /* 0x0005e8000c115904 */
[----:B------:R-:W3:Y:S04]  /*02c0*/  LDG.E.STRONG.SYS R6, desc[UR4][R4.64+0x8] ;  /* 0x0000080404067981 */ /* 0x000ee8000c1f5900 */
[----:B-1----:R-:W3:Y:S02]  /*02d0*/  LDG.E.STRONG.SYS R9, desc[UR4][R4.64] ;  /* 0x0000000404097981 */ /* 0x002ee4000c1f5900 */
[----:B---3--:R-:W-:-:S05]  /*02e0*/  IADD3 R9, PT, PT, R6, R9, RZ ;  /* 0x0000000906097210 */ /* 0x008fca0007ffe0ff */
[----:B------:R2:W-:Y:S04]  /*02f0*/  STG.E.STRONG.SYS desc[UR4][R4.64], R9 ;  /* 0x0000000904007986 */ /* 0x0005e8000c115904 */
[----:B------:R-:W3:Y:S04]  /*0300*/  LDG.E.STRONG.SYS R6, desc[UR4][R4.64+0x4] ;  /* 0x0000040404067981 */ /* 0x000ee8000c1f5900 */
[----:B0-----:R-:W3:Y:S01]  /*0310*/  LDG.E.STRONG.SYS R11, desc[UR4][R4.64] ;  /* 0x00000004040b7981 */ /* 0x001ee2000c1f5900 */
[----:B------:R-:W-:Y:S01]  /*0320*/  ISETP.NE.AND P0, PT, R7, RZ, PT ;  /* 0x000000ff0700720c */ /* 0x000fe20003f05270 */
[----:B---3--:R-:W-:-:S05]  /*0330*/  IMAD.IADD R11, R6, 0x1, R11 ;  /* 0x00000001060b7824 */ /* 0x008fca00078e020b */
[----:B------:R2:W-:Y:S07]  /*0340*/  STG.E.STRONG.SYS desc[UR4][R4.64], R11 ;  /* 0x0000000b04007986 */ /* 0x0005ee000c115904 */
[----:B------:R-:W-:Y:S05]  /*0350*/  @P0 EXIT ;  /* 0x000000000000094d */ /* 0x000fea0003800000 */
[----:B------:R-:W3:Y:S01]  /*0360*/  LDG.E R3, desc[UR4][R2.64] ;  /* 0x0000000402037981 */ /* 0x000ee2000c1e1900 */
[----:B--2---:R-:W0:Y:S02]  /*0370*/  LDC.64 R4, c[0x0][0x388] ;  /* 0x0000e200ff047b82 */ /* 0x004e240000000a00 */
[----:B0-----:R-:W-:-:S05]  /*0380*/  IMAD.WIDE.U32 R4, R0, 0x4, R4 ;  /* 0x0000000400047825 */ /* 0x001fca00078e0004 */
[----:B---3--:R-:W-:Y:S01]  /*0390*/  STG.E desc[UR4][R4.64], R3 ;  /* 0x0000000304007986 */ /* 0x008fe2000c101904 */
[----:B------:R-:W-:Y:S05]  /*03a0*/  EXIT ;  /* 0x000000000000794d */ /* 0x000fea0003800000 */
.L_x_4:
[----:B------:R-:W-:-:S00]  /*03b0*/  BRA `(.L_x_4) ;  /* 0xfffffffc00fc7947 */ /* 0x000fc0000383ffff */
[----:B------:R-:W-:-:S00]  /*03c0*/  NOP ;  /* 0x0000000000007918 */ /* 0x000fc00000000000 */
        /* <DEDUP_REMOVED lines=11> */
.L_x_5:


//--------------------- .nv.shared.reserved.0     --------------------------
	.section	.nv.shared.reserved.0,"aw",@nobits
	.weak		__nv_reservedSMEM_offset_0_alias
	.size		__nv_reservedSMEM_offset_0_alias, 0, 64
	.other		__nv_reservedSMEM_offset_0_alias,@"STO_CUDA_RESERVED_SHARED STV_DEFAULT"
__nv_reservedSMEM_offset_0_alias:
	.zero		0
	.zero		64


//--------------------- .nv.constant0._Z14warp_unrollingPiS_i --------------------------
	.section	.nv.constant0._Z14warp_unrollingPiS_i,"a",@progbits
	.sectionflags	@""
	.align	4
.nv.constant0._Z14warp_unrollingPiS_i:
	.zero		916


//--------------------- SYMBOLS --------------------------

	.type		.nv.reservedSmem.offset0,@object
	.size		.nv.reservedSmem.offset0,0x4
